	.headerflags	@"EF_CUDA_TEXMODE_UNIFIED EF_CUDA_64BIT_ADDRESS EF_CUDA_ACCELERATORS EF_CUDA_SM90 EF_CUDA_VIRTUAL_SM(EF_CUDA_SM90)"
	.elftype	@"ET_EXEC"


//--------------------- .nv.info                  --------------------------
	.section	.nv.info,"",@"SHT_CUDA_INFO"
	.align	4


	//----- nvinfo : EIATTR_REGCOUNT
	.align		4
        /*0000*/ 	.byte	0x04, 0x2f
        /*0002*/ 	.short	(.L_3 - .L_2)
	.align		4
.L_2:
        /*0004*/ 	.word	index@(triton_poi_fused__native_batch_norm_legit_no_training_add_convolution_relu_45)
        /*0008*/ 	.word	0x00000028


	//----- nvinfo : EIATTR_MIN_STACK_SIZE
	.align		4
.L_3:
        /*000c*/ 	.byte	0x04, 0x12
        /*000e*/ 	.short	(.L_5 - .L_4)
	.align		4
.L_4:
        /*0010*/ 	.word	index@(triton_poi_fused__native_batch_norm_legit_no_training_add_convolution_relu_45)
        /*0014*/ 	.word	0x00000000


	//----- nvinfo : EIATTR_FRAME_SIZE
	.align		4
.L_5:
        /*0018*/ 	.byte	0x04, 0x11
        /*001a*/ 	.short	(.L_7 - .L_6)
	.align		4
.L_6:
        /*001c*/ 	.word	index@(triton_poi_fused__native_batch_norm_legit_no_training_add_convolution_relu_45)
        /*0020*/ 	.word	0x00000000


	//----- nvinfo : EIATTR_MIN_STACK_SIZE
	.align		4
.L_7:
        /*0024*/ 	.byte	0x04, 0x12
        /*0026*/ 	.short	(.L_9 - .L_8)
	.align		4
.L_8:
        /*0028*/ 	.word	index@(triton_poi_fused__native_batch_norm_legit_no_training_add_convolution_relu_45)
        /*002c*/ 	.word	0x00000000
.L_9:


//--------------------- .nv.info.triton_poi_fused__native_batch_norm_legit_no_training_add_convolution_relu_45 --------------------------
	.section	.nv.info.triton_poi_fused__native_batch_norm_legit_no_training_add_convolution_relu_45,"",@"SHT_CUDA_INFO"
	.sectionflags	@""
	.align	4


	//----- nvinfo : EIATTR_CUDA_API_VERSION
	.align		4
        /*0000*/ 	.byte	0x04, 0x37
        /*0002*/ 	.short	(.L_11 - .L_10)
.L_10:
        /*0004*/ 	.word	0x0000007c


	//----- nvinfo : EIATTR_KPARAM_INFO
	.align		4
.L_11:
        /*0008*/ 	.byte	0x04, 0x17
        /*000a*/ 	.short	(.L_13 - .L_12)
.L_12:
        /*000c*/ 	.word	0x00000000
        /*0010*/ 	.short	0x000c
        /*0012*/ 	.short	0x0060
        /*0014*/ 	.byte	0x00, 0xf0, 0x11, 0x00


	//----- nvinfo : EIATTR_KPARAM_INFO
	.align		4
.L_13:
        /*0018*/ 	.byte	0x04, 0x17
        /*001a*/ 	.short	(.L_15 - .L_14)
.L_14:
        /*001c*/ 	.word	0x00000000
        /*0020*/ 	.short	0x000b
        /*0022*/ 	.short	0x0058
        /*0024*/ 	.byte	0x00, 0xf4, 0x21, 0x00


	//----- nvinfo : EIATTR_KPARAM_INFO
	.align		4
.L_15:
        /*0028*/ 	.byte	0x04, 0x17
        /*002a*/ 	.short	(.L_17 - .L_16)
.L_16:
        /*002c*/ 	.word	0x00000000
        /*0030*/ 	.short	0x000a
        /*0032*/ 	.short	0x0050
        /*0034*/ 	.byte	0x00, 0xf4, 0x21, 0x00


	//----- nvinfo : EIATTR_KPARAM_INFO
	.align		4
.L_17:
        /*0038*/ 	.byte	0x04, 0x17
        /*003a*/ 	.short	(.L_19 - .L_18)
.L_18:
        /*003c*/ 	.word	0x00000000
        /*0040*/ 	.short	0x0009
        /*0042*/ 	.short	0x0048
        /*0044*/ 	.byte	0x00, 0xf4, 0x21, 0x00


	//----- nvinfo : EIATTR_KPARAM_INFO
	.align		4
.L_19:
        /*0048*/ 	.byte	0x04, 0x17
        /*004a*/ 	.short	(.L_21 - .L_20)
.L_20:
        /*004c*/ 	.word	0x00000000
        /*0050*/ 	.short	0x0008
        /*0052*/ 	.short	0x0040
        /*0054*/ 	.byte	0x00, 0xf4, 0x21, 0x00


	//----- nvinfo : EIATTR_KPARAM_INFO
	.align		4
.L_21:
        /*0058*/ 	.byte	0x04, 0x17
        /*005a*/ 	.short	(.L_23 - .L_22)
.L_22:
        /*005c*/ 	.word	0x00000000
        /*0060*/ 	.short	0x0007
        /*0062*/ 	.short	0x0038
        /*0064*/ 	.byte	0x00, 0xf4, 0x21, 0x00


	//----- nvinfo : EIATTR_KPARAM_INFO
	.align		4
.L_23:
        /*0068*/ 	.byte	0x04, 0x17
        /*006a*/ 	.short	(.L_25 - .L_24)
.L_24:
        /*006c*/ 	.word	0x00000000
        /*0070*/ 	.short	0x0006
        /*0072*/ 	.short	0x0030
        /*0074*/ 	.byte	0x00, 0xf4, 0x21, 0x00


	//----- nvinfo : EIATTR_KPARAM_INFO
	.align		4
.L_25:
        /*0078*/ 	.byte	0x04, 0x17
        /*007a*/ 	.short	(.L_27 - .L_26)
.L_26:
        /*007c*/ 	.word	0x00000000
        /*0080*/ 	.short	0x0005
        /*0082*/ 	.short	0x0028
        /*0084*/ 	.byte	0x00, 0xf4, 0x21, 0x00


	//----- nvinfo : EIATTR_KPARAM_INFO
	.align		4
.L_27:
        /*0088*/ 	.byte	0x04, 0x17
        /*008a*/ 	.short	(.L_29 - .L_28)
.L_28:
        /*008c*/ 	.word	0x00000000
        /*0090*/ 	.short	0x0004
        /*0092*/ 	.short	0x0020
        /*0094*/ 	.byte	0x00, 0xf4, 0x21, 0x00


	//----- nvinfo : EIATTR_KPARAM_INFO
	.align		4
.L_29:
        /*0098*/ 	.byte	0x04, 0x17
        /*009a*/ 	.short	(.L_31 - .L_30)
.L_30:
        /*009c*/ 	.word	0x00000000
        /*00a0*/ 	.short	0x0003
        /*00a2*/ 	.short	0x0018
        /*00a4*/ 	.byte	0x00, 0xf4, 0x21, 0x00


	//----- nvinfo : EIATTR_KPARAM_INFO
	.align		4
.L_31:
        /*00a8*/ 	.byte	0x04, 0x17
        /*00aa*/ 	.short	(.L_33 - .L_32)
.L_32:
        /*00ac*/ 	.word	0x00000000
        /*00b0*/ 	.short	0x0002
        /*00b2*/ 	.short	0x0010
        /*00b4*/ 	.byte	0x00, 0xf4, 0x21, 0x00


	//----- nvinfo : EIATTR_KPARAM_INFO
	.align		4
.L_33:
        /*00b8*/ 	.byte	0x04, 0x17
        /*00ba*/ 	.short	(.L_35 - .L_34)
.L_34:
        /*00bc*/ 	.word	0x00000000
        /*00c0*/ 	.short	0x0001
        /*00c2*/ 	.short	0x0008
        /*00c4*/ 	.byte	0x00, 0xf4, 0x21, 0x00


	//----- nvinfo : EIATTR_KPARAM_INFO
	.align		4
.L_35:
        /*00c8*/ 	.byte	0x04, 0x17
        /*00ca*/ 	.short	(.L_37 - .L_36)
.L_36:
        /*00cc*/ 	.word	0x00000000
        /*00d0*/ 	.short	0x0000
        /*00d2*/ 	.short	0x0000
        /*00d4*/ 	.byte	0x00, 0xf4, 0x21, 0x00


	//----- nvinfo : EIATTR_SPARSE_MMA_MASK
	.align		4
.L_37:
        /*00d8*/ 	.byte	0x03, 0x50
        /*00da*/ 	.short	0x0000


	//----- nvinfo : EIATTR_MAXREG_COUNT
	.align		4
        /*00dc*/ 	.byte	0x03, 0x1b
        /*00de*/ 	.short	0x00ff


	//----- nvinfo : EIATTR_EXIT_INSTR_OFFSETS
	.align		4
        /*00e0*/ 	.byte	0x04, 0x1c
        /*00e2*/ 	.short	(.L_39 - .L_38)


	//   ....[0]....
.L_38:
        /*00e4*/ 	.word	0x00000f40


	//----- nvinfo : EIATTR_REQNTID
	.align		4
.L_39:
        /*00e8*/ 	.byte	0x04, 0x10
        /*00ea*/ 	.short	(.L_41 - .L_40)
.L_40:
        /*00ec*/ 	.word	0x00000080
        /*00f0*/ 	.word	0x00000001
        /*00f4*/ 	.word	0x00000001


	//----- nvinfo : EIATTR_CBANK_PARAM_SIZE
	.align		4
.L_41:
        /*00f8*/ 	.byte	0x03, 0x19
        /*00fa*/ 	.short	0x0064


	//----- nvinfo : EIATTR_PARAM_CBANK
	.align		4
        /*00fc*/ 	.byte	0x04, 0x0a
        /*00fe*/ 	.short	(.L_43 - .L_42)
	.align		4
.L_42:
        /*0100*/ 	.word	index@(.nv.constant0.triton_poi_fused__native_batch_norm_legit_no_training_add_convolution_relu_45)
        /*0104*/ 	.short	0x0210
        /*0106*/ 	.short	0x0064


	//----- nvinfo : EIATTR_SW_WAR
	.align		4
.L_43:
        /*0108*/ 	.byte	0x04, 0x36
        /*010a*/ 	.short	(.L_45 - .L_44)
.L_44:
        /*010c*/ 	.word	0x00000008
.L_45:


//--------------------- .nv.callgraph             --------------------------
	.section	.nv.callgraph,"",@"SHT_CUDA_CALLGRAPH"
	.align	4
	.sectionentsize	8
	.align		4
        /*0000*/ 	.word	0x00000000
	.align		4
        /*0004*/ 	.word	0xffffffff
	.align		4
        /*0008*/ 	.word	0x00000000
	.align		4
        /*000c*/ 	.word	0xfffffffe
	.align		4
        /*0010*/ 	.word	0x00000000
	.align		4
        /*0014*/ 	.word	0xfffffffd
	.align		4
        /*0018*/ 	.word	0x00000000
	.align		4
        /*001c*/ 	.word	0xfffffffc


//--------------------- .nv.constant4             --------------------------
	.section	.nv.constant4,"a",@progbits
	.align	8
	.align		8
.nv.constant4:
        /*0000*/ 	.dword	_$_str
	.align		8
        /*0008*/ 	.dword	_$_str_$_2


//--------------------- .text.triton_poi_fused__native_batch_norm_legit_no_training_add_convolution_relu_45 --------------------------
	.section	.text.triton_poi_fused__native_batch_norm_legit_no_training_add_convolution_relu_45,"ax",@progbits
	.align	128
        .global         triton_poi_fused__native_batch_norm_legit_no_training_add_convolution_relu_45
        .type           triton_poi_fused__native_batch_norm_legit_no_training_add_convolution_relu_45,@function
        .size           triton_poi_fused__native_batch_norm_legit_no_training_add_convolution_relu_45,(.L_x_1 - triton_poi_fused__native_batch_norm_legit_no_training_add_convolution_relu_45)
        .other          triton_poi_fused__native_batch_norm_legit_no_training_add_convolution_relu_45,@"STO_CUDA_ENTRY STV_DEFAULT"
triton_poi_fused__native_batch_norm_legit_no_training_add_convolution_relu_45:
.text.triton_poi_fused__native_batch_norm_legit_no_training_add_convolution_relu_45:
[----:B------:R-:W-:Y:S01]  /*0000*/  LDC R1, c[0x0][0x28] ;  /* 0x00000a00ff017b82 */ /* 0x000fe20000000800 */
[----:B------:R-:W1:Y:S07]  /*0010*/  S2R R0, SR_TID.X ;  /* 0x0000000000007919 */ /* 0x000e6e0000002100 */
[----:B------:R-:W2:Y:S01]  /*0020*/  LDC.64 R6, c[0x0][0x230] ;  /* 0x00008c00ff067b82 */ /* 0x000ea20000000a00 */
[----:B------:R-:W-:Y:S01]  /*0030*/  ULDC.64 UR4, c[0x0][0x208] ;  /* 0x0000820000047ab9 */ /* 0x000fe20000000a00 */
[----:B------:R-:W3:Y:S06]  /*0040*/  S2R R3, SR_CTAID.X ;  /* 0x0000000000037919 */ /* 0x000eec0000002500 */
[----:B------:R-:W4:Y:S08]  /*0050*/  LDC.64 R28, c[0x0][0x238] ;  /* 0x00008e00ff1c7b82 */ /* 0x000f300000000a00 */
[----:B------:R-:W5:Y:S08]  /*0060*/  LDC.64 R26, c[0x0][0x240] ;  /* 0x00009000ff1a7b82 */ /* 0x000f700000000a00 */
[----:B------:R-:W4:Y:S01]  /*0070*/  LDC.64 R34, c[0x0][0x250] ;  /* 0x00009400ff227b82 */ /* 0x000f220000000a00 */
[----:B-1----:R-:W-:-:S07]  /*0080*/  SHF.L.U32 R0, R0, 0x2, RZ ;  /* 0x0000000200007819 */ /* 0x002fce00000006ff */
[----:B------:R-:W1:Y:S01]  /*0090*/  LDC.64 R30, c[0x0][0x260] ;  /* 0x00009800ff1e7b82 */ /* 0x000e620000000a00 */
[----:B---3--:R-:W-:Y:S02]  /*00a0*/  SHF.R.S32.HI R5, RZ, 0x15, R3 ;  /* 0x00000015ff057819 */ /* 0x008fe40000011403 */
[----:B------:R-:W-:Y:S02]  /*00b0*/  LOP3.LUT R0, R0, 0x1fc, RZ, 0xc0, !PT ;  /* 0x000001fc00007812 */ /* 0x000fe400078ec0ff */
[----:B------:R-:W-:Y:S02]  /*00c0*/  SGXT R5, R5, 0x1 ;  /* 0x000000010505781a */ /* 0x000fe40000000200 */
[----:B------:R-:W-:Y:S02]  /*00d0*/  LEA R4, R3, R0, 0xa ;  /* 0x0000000003047211 */ /* 0x000fe400078e50ff */
[----:B------:R-:W3:Y:S02]  /*00e0*/  LDC.64 R2, c[0x0][0x258] ;  /* 0x00009600ff027b82 */ /* 0x000ee40000000a00 */
[----:B------:R-:W-:-:S02]  /*00f0*/  LEA.HI R0, R5, R4, RZ, 0xa ;  /* 0x0000000405007211 */ /* 0x000fc400078f50ff */
[----:B------:R-:W-:Y:S02]  /*0100*/  IADD3 R10, R4, 0x200, RZ ;  /* 0x00000200040a7810 */ /* 0x000fe40007ffe0ff */
[----:B------:R-:W-:-:S04]  /*0110*/  SHF.R.S32.HI R9, RZ, 0xa, R0 ;  /* 0x0000000aff097819 */ /* 0x000fc80000011400 */
[----:B------:R-:W-:-:S04]  /*0120*/  LEA.HI R8, R9, R9, RZ, 0x6 ;  /* 0x0000000909087211 */ /* 0x000fc800078f30ff */
[----:B------:R-:W-:-:S04]  /*0130*/  LOP3.LUT R8, R8, 0xffffffc0, RZ, 0xc0, !PT ;  /* 0xffffffc008087812 */ /* 0x000fc800078ec0ff */
[----:B------:R-:W-:Y:S02]  /*0140*/  IADD3 R9, R9, -R8, RZ ;  /* 0x8000000809097210 */ /* 0x000fe40007ffe0ff */
[----:B------:R-:W-:-:S03]  /*0150*/  LEA.HI R8, R5, R10, RZ, 0xa ;  /* 0x0000000a05087211 */ /* 0x000fc600078f50ff */
[----:B--2---:R-:W-:Y:S01]  /*0160*/  IMAD.WIDE R14, R9, 0x4, R6 ;  /* 0x00000004090e7825 */ /* 0x004fe200078e0206 */
[----:B------:R-:W-:-:S04]  /*0170*/  SHF.R.S32.HI R23, RZ, 0xa, R8 ;  /* 0x0000000aff177819 */ /* 0x000fc80000011408 */
[----:B------:R-:W-:Y:S01]  /*0180*/  LEA.HI R12, R23, R23, RZ, 0x6 ;  /* 0x00000017170c7211 */ /* 0x000fe200078f30ff */
[----:B------:R-:W2:Y:S03]  /*0190*/  LDG.E.EL R11, desc[UR4][R14.64] ;  /* 0x000000040e0b7981 */ /* 0x000ea6000c2e1900 */
[----:B------:R-:W-:Y:S01]  /*01a0*/  LOP3.LUT R16, R12, 0xffffffc0, RZ, 0xc0, !PT ;  /* 0xffffffc00c107812 */ /* 0x000fe200078ec0ff */
[----:B---3--:R-:W-:-:S03]  /*01b0*/  IMAD.WIDE R12, R9, 0x4, R2 ;  /* 0x00000004090c7825 */ /* 0x008fc600078e0202 */
[----:B------:R-:W-:-:S03]  /*01c0*/  IADD3 R23, R23, -R16, RZ ;  /* 0x8000001017177210 */ /* 0x000fc60007ffe0ff */
[----:B------:R3:W5:Y:S02]  /*01d0*/  LDG.E.EL R12, desc[UR4][R12.64] ;  /* 0x000000040c0c7981 */ /* 0x000764000c2e1900 */
[----:B------:R-:W-:-:S04]  /*01e0*/  IMAD.WIDE R6, R23, 0x4, R6 ;  /* 0x0000000417067825 */ /* 0x000fc800078e0206 */
[----:B------:R-:W-:Y:S02]  /*01f0*/  IMAD.WIDE R16, R23, 0x4, R2 ;  /* 0x0000000417107825 */ /* 0x000fe400078e0202 */
[----:B------:R1:W5:Y:S04]  /*0200*/  LDG.E.EL R6, desc[UR4][R6.64] ;  /* 0x0000000406067981 */ /* 0x000368000c2e1900 */
[----:B------:R1:W5:Y:S01]  /*0210*/  LDG.E.EL R2, desc[UR4][R16.64] ;  /* 0x0000000410027981 */ /* 0x000362000c2e1900 */
[----:B------:R-:W-:Y:S02]  /*0220*/  SHF.R.S32.HI R3, RZ, 0x1f, R4 ;  /* 0x0000001fff037819 */ /* 0x000fe40000011404 */
[----:B------:R-:W-:Y:S02]  /*0230*/  LEA.HI R5, R5, R10, RZ, 0x5 ;  /* 0x0000000a05057211 */ /* 0x000fe400078f28ff */
[----:B------:R-:W-:-:S02]  /*0240*/  LEA.HI R18, R3, R4, RZ, 0x5 ;  /* 0x0000000403127211 */ /* 0x000fc400078f28ff */
[----:B------:R-:W-:Y:S02]  /*0250*/  SHF.R.S32.HI R5, RZ, 0x5, R5 ;  /* 0x00000005ff057819 */ /* 0x000fe40000011405 */
[----:B------:R-:W-:Y:S02]  /*0260*/  SHF.R.S32.HI R3, RZ, 0x5, R18 ;  /* 0x00000005ff037819 */ /* 0x000fe40000011412 */
[----:B---3--:R-:W-:Y:S02]  /*0270*/  LEA.HI R13, R5, R5, RZ, 0x5 ;  /* 0x00000005050d7211 */ /* 0x008fe400078f28ff */
[----:B------:R-:W-:Y:S02]  /*0280*/  LEA.HI R10, R3, R3, RZ, 0x5 ;  /* 0x00000003030a7211 */ /* 0x000fe400078f28ff */
[----:B01----:R-:W-:Y:S02]  /*0290*/  LOP3.LUT R7, R18, 0xffffffe0, RZ, 0xc0, !PT ;  /* 0xffffffe012077812 */ /* 0x003fe400078ec0ff */
[----:B------:R-:W-:Y:S01]  /*02a0*/  LOP3.LUT R10, R10, 0xffe0, RZ, 0xc0, !PT ;  /* 0x0000ffe00a0a7812 */ /* 0x000fe200078ec0ff */
[----:B----4-:R-:W-:Y:S01]  /*02b0*/  IMAD.WIDE R20, R9, 0x4, R28 ;  /* 0x0000000409147825 */ /* 0x010fe200078e021c */
[----:B------:R-:W-:Y:S01]  /*02c0*/  LOP3.LUT R16, R0, 0xfffffc00, RZ, 0xc0, !PT ;  /* 0xfffffc0000107812 */ /* 0x000fe200078ec0ff */
[----:B------:R-:W0:Y:S01]  /*02d0*/  LDC.64 R18, c[0x0][0x220] ;  /* 0x00008800ff127b82 */ /* 0x000e220000000a00 */
[----:B------:R-:W-:-:S02]  /*02e0*/  IADD3 R3, R3, -R10, RZ ;  /* 0x8000000a03037210 */ /* 0x000fc40007ffe0ff */
[----:B------:R-:W-:Y:S02]  /*02f0*/  LOP3.LUT R10, R13, 0xffffffe0, RZ, 0xc0, !PT ;  /* 0xffffffe00d0a7812 */ /* 0x000fe400078ec0ff */
[----:B------:R-:W-:Y:S02]  /*0300*/  LOP3.LUT R14, R3, 0x80, RZ, 0xc0, !PT ;  /* 0x00000080030e7812 */ /* 0x000fe400078ec0ff */
[----:B------:R-:W-:Y:S02]  /*0310*/  IADD3 R5, R5, -R10, RZ ;  /* 0x8000000a05057210 */ /* 0x000fe40007ffe0ff */
[----:B------:R-:W-:Y:S02]  /*0320*/  LEA.HI R10, R14, R3, RZ, 0x19 ;  /* 0x000000030e0a7211 */ /* 0x000fe400078fc8ff */
[----:B------:R-:W-:Y:S02]  /*0330*/  LOP3.LUT R14, R8, 0xfffffc00, RZ, 0xc0, !PT ;  /* 0xfffffc00080e7812 */ /* 0x000fe400078ec0ff */
[----:B------:R-:W-:-:S02]  /*0340*/  LOP3.LUT R8, R5, 0x80, RZ, 0xc0, !PT ;  /* 0x0000008005087812 */ /* 0x000fc400078ec0ff */
[----:B------:R-:W-:Y:S01]  /*0350*/  IADD3 R7, R4, -R7, RZ ;  /* 0x8000000704077210 */ /* 0x000fe20007ffe0ff */
[----:B------:R-:W-:-:S04]  /*0360*/  IMAD.WIDE R28, R23, 0x4, R28 ;  /* 0x00000004171c7825 */ /* 0x000fc800078e021c */
[----:B------:R-:W-:-:S04]  /*0370*/  IMAD.WIDE R36, R9, 0x4, R34 ;  /* 0x0000000409247825 */ /* 0x000fc800078e0222 */
[----:B------:R-:W-:-:S04]  /*0380*/  IMAD.WIDE R32, R9, 0x4, R30 ;  /* 0x0000000409207825 */ /* 0x000fc800078e021e */
[----:B------:R-:W-:-:S04]  /*0390*/  IMAD.WIDE R34, R23, 0x4, R34 ;  /* 0x0000000417227825 */ /* 0x000fc800078e0222 */
[----:B------:R-:W-:-:S04]  /*03a0*/  IMAD.WIDE R30, R23, 0x4, R30 ;  /* 0x00000004171e7825 */ /* 0x000fc800078e021e */
[----:B--2---:R-:W-:Y:S01]  /*03b0*/  FADD R13, R11, 9.9999997473787516356e-06 ;  /* 0x3727c5ac0b0d7421 */ /* 0x004fe20000000000 */
[C---:B------:R-:W-:Y:S02]  /*03c0*/  LOP3.LUT R11, R10.reuse, 0xfe, RZ, 0xc0, !PT ;  /* 0x000000fe0a0b7812 */ /* 0x040fe400078ec0ff */
[----:B------:R-:W-:Y:S01]  /*03d0*/  PRMT R10, R10, 0x8880, RZ ;  /* 0x000088800a0a7816 */ /* 0x000fe200000000ff */
[----:B------:R1:W2:Y:S03]  /*03e0*/  MUFU.SQRT R0, R13 ;  /* 0x0000000d00007308 */ /* 0x0002a60000002000 */
[----:B------:R-:W-:Y:S01]  /*03f0*/  SHF.R.S32.HI R10, RZ, 0x1, R10 ;  /* 0x00000001ff0a7819 */ /* 0x000fe2000001140a */
[----:B-----5:R-:W-:Y:S01]  /*0400*/  FADD R24, R12, 9.9999997473787516356e-06 ;  /* 0x3727c5ac0c187421 */ /* 0x020fe20000000000 */
[----:B------:R-:W-:Y:S02]  /*0410*/  IADD3 R12, RZ, -R11, RZ ;  /* 0x8000000bff0c7210 */ /* 0x000fe40007ffe0ff */
[----:B------:R-:W-:-:S02]  /*0420*/  LEA.HI R11, R8, R5, RZ, 0x19 ;  /* 0x00000005080b7211 */ /* 0x000fc400078fc8ff */
[----:B------:R-:W-:Y:S01]  /*0430*/  IADD3 R8, R7, R16, RZ ;  /* 0x0000001007087210 */ /* 0x000fe20007ffe0ff */
[----:B------:R-:W3:Y:S01]  /*0440*/  MUFU.SQRT R24, R24 ;  /* 0x0000001800187308 */ /* 0x000ee20000002000 */
[----:B------:R-:W-:Y:S01]  /*0450*/  PRMT R16, R12, 0x7710, RZ ;  /* 0x000077100c107816 */ /* 0x000fe200000000ff */
[----:B-1----:R-:W-:Y:S01]  /*0460*/  FADD R13, R6, 9.9999997473787516356e-06 ;  /* 0x3727c5ac060d7421 */ /* 0x002fe20000000000 */
[----:B------:R-:W-:Y:S02]  /*0470*/  LOP3.LUT R12, R11, 0xfe, RZ, 0xc0, !PT ;  /* 0x000000fe0b0c7812 */ /* 0x000fe400078ec0ff */
[----:B------:R-:W-:Y:S01]  /*0480*/  IADD3 R6, R3, R16, RZ ;  /* 0x0000001003067210 */ /* 0x000fe20007ffe0ff */
[----:B------:R-:W-:Y:S01]  /*0490*/  FADD R22, R2, 9.9999997473787516356e-06 ;  /* 0x3727c5ac02167421 */ /* 0x000fe20000000000 */
[----:B------:R-:W-:Y:S01]  /*04a0*/  IADD3 R3, RZ, -R12, RZ ;  /* 0x8000000cff037210 */ /* 0x000fe20007ffe0ff */
[--C-:B0-----:R-:W-:Y:S01]  /*04b0*/  IMAD.WIDE R16, R9, 0x4, R18.reuse ;  /* 0x0000000409107825 */ /* 0x101fe200078e0212 */
[C---:B--2---:R-:W-:Y:S01]  /*04c0*/  FSETP.GT.AND P4, PT, R0.reuse, 8.50705917302346158658e+37, PT ;  /* 0x7e8000000000780b */ /* 0x044fe20003f84000 */
[----:B------:R0:W-:Y:S01]  /*04d0*/  MUFU.SQRT R12, R13 ;  /* 0x0000000d000c7308 */ /* 0x0001e20000002000 */
[----:B------:R-:W-:Y:S01]  /*04e0*/  PRMT R2, R3, 0x7710, RZ ;  /* 0x0000771003027816 */ /* 0x000fe200000000ff */
[----:B------:R-:W-:Y:S01]  /*04f0*/  IMAD.WIDE R18, R23, 0x4, R18 ;  /* 0x0000000417127825 */ /* 0x000fe200078e0212 */
[----:B------:R-:W-:Y:S01]  /*0500*/  FSETP.GEU.AND P3, PT, R0, 1.175494350822287508e-38, PT ;  /* 0x008000000000780b */ /* 0x000fe20003f6e000 */
[----:B------:R-:W2:Y:S01]  /*0510*/  LDG.E.EL R17, desc[UR4][R16.64] ;  /* 0x0000000410117981 */ /* 0x000ea2000c2e1900 */
[----:B------:R-:W-:Y:S01]  /*0520*/  IADD3 R5, R5, R2, RZ ;  /* 0x0000000205057210 */ /* 0x000fe20007ffe0ff */
[----:B------:R-:W-:Y:S01]  /*0530*/  HFMA2.MMA R2, -RZ, RZ, 1.625, 0 ;  /* 0x3e800000ff027435 */ /* 0x000fe200000001ff */
[C---:B---3--:R-:W-:Y:S01]  /*0540*/  FSETP.GT.AND P1, PT, R24.reuse, 8.50705917302346158658e+37, PT ;  /* 0x7e8000001800780b */ /* 0x048fe20003f24000 */
[----:B------:R-:W1:Y:S01]  /*0550*/  MUFU.SQRT R22, R22 ;  /* 0x0000001600167308 */ /* 0x000e620000002000 */
[----:B------:R-:W-:Y:S01]  /*0560*/  FSETP.GEU.AND P0, PT, R24, 1.175494350822287508e-38, PT ;  /* 0x008000001800780b */ /* 0x000fe20003f0e000 */
[----:B------:R-:W3:Y:S01]  /*0570*/  LDG.E.EL R19, desc[UR4][R18.64] ;  /* 0x0000000412137981 */ /* 0x000ee2000c2e1900 */
[----:B------:R-:W-:Y:S01]  /*0580*/  PRMT R11, R11, 0x8880, RZ ;  /* 0x000088800b0b7816 */ /* 0x000fe200000000ff */
[----:B------:R-:W-:Y:S01]  /*0590*/  @P4 FMUL R0, R0, 0.25 ;  /* 0x3e80000000004820 */ /* 0x000fe20000400000 */
[----:B------:R-:W-:Y:S01]  /*05a0*/  IADD3 R7, R7, R14, RZ ;  /* 0x0000000e07077210 */ /* 0x000fe20007ffe0ff */
[----:B------:R-:W4:Y:S01]  /*05b0*/  LDG.E.EL R16, desc[UR4][R32.64] ;  /* 0x0000000420107981 */ /* 0x000f22000c2e1900 */
[----:B------:R-:W-:Y:S01]  /*05c0*/  SHF.R.S32.HI R11, RZ, 0x1, R11 ;  /* 0x00000001ff0b7819 */ /* 0x000fe2000001140b */
[----:B------:R-:W5:Y:S01]  /*05d0*/  LDC.64 R14, c[0x0][0x228] ;  /* 0x00008a00ff0e7b82 */ /* 0x000f620000000a00 */
[----:B------:R-:W-:Y:S01]  /*05e0*/  FSEL R3, R2, 1, P4 ;  /* 0x3f80000002037808 */ /* 0x000fe20002000000 */
[----:B------:R-:W-:Y:S01]  /*05f0*/  @!P3 FMUL R0, R0, 16777216 ;  /* 0x4b8000000000b820 */ /* 0x000fe20000400000 */
[----:B------:R-:W-:Y:S01]  /*0600*/  PRMT R10, R10, 0x9910, RZ ;  /* 0x000099100a0a7816 */ /* 0x000fe200000000ff */
[----:B------:R-:W-:Y:S01]  /*0610*/  @P1 FMUL R24, R24, 0.25 ;  /* 0x3e80000018181820 */ /* 0x000fe20000400000 */
[----:B0-----:R-:W-:Y:S01]  /*0620*/  PRMT R13, R11, 0x9910, RZ ;  /* 0x000099100b0d7816 */ /* 0x001fe200000000ff */
[----:B------:R-:W-:Y:S01]  /*0630*/  @!P3 FMUL R3, R3, 16777216 ;  /* 0x4b8000000303b820 */ /* 0x000fe20000400000 */
[----:B-1----:R-:W-:Y:S01]  /*0640*/  FSETP.GT.AND P4, PT, R22, 8.50705917302346158658e+37, PT ;  /* 0x7e8000001600780b */ /* 0x002fe20003f84000 */
[----:B------:R-:W-:Y:S01]  /*0650*/  @!P0 FMUL R24, R24, 16777216 ;  /* 0x4b80000018188820 */ /* 0x000fe20000400000 */
[----:B------:R-:W-:Y:S01]  /*0660*/  FSETP.GEU.AND P6, PT, R22, 1.175494350822287508e-38, PT ;  /* 0x008000001600780b */ /* 0x000fe20003fce000 */
[----:B------:R-:W0:Y:S01]  /*0670*/  MUFU.RCP R0, R0 ;  /* 0x0000000000007308 */ /* 0x000e220000001000 */
[----:B------:R-:W-:-:S02]  /*0680*/  MOV R11, R10 ;  /* 0x0000000a000b7202 */ /* 0x000fc40000000f00 */
[----:B------:R-:W-:Y:S02]  /*0690*/  MOV R10, R13 ;  /* 0x0000000d000a7202 */ /* 0x000fe40000000f00 */
[----:B------:R-:W-:Y:S02]  /*06a0*/  PRMT R25, R6, 0x8880, RZ ;  /* 0x0000888006197816 */ /* 0x000fe400000000ff */
[----:B------:R-:W-:Y:S01]  /*06b0*/  LEA R7, R10, R7, 0x5 ;  /* 0x000000070a077211 */ /* 0x000fe200078e28ff */
[----:B------:R-:W1:Y:S01]  /*06c0*/  MUFU.RCP R24, R24 ;  /* 0x0000001800187308 */ /* 0x000e620000001000 */
[----:B------:R-:W-:Y:S01]  /*06d0*/  PRMT R6, R5, 0x8880, RZ ;  /* 0x0000888005067816 */ /* 0x000fe200000000ff */
[----:B------:R-:W-:Y:S01]  /*06e0*/  @P4 FMUL R22, R22, 0.25 ;  /* 0x3e80000016164820 */ /* 0x000fe20000400000 */
[----:B------:R-:W-:Y:S02]  /*06f0*/  LEA R8, R11, R8, 0x5 ;  /* 0x000000080b087211 */ /* 0x000fe400078e28ff */
[----:B------:R-:W-:Y:S01]  /*0700*/  LEA R11, R6, R7, 0x9 ;  /* 0x00000007060b7211 */ /* 0x000fe200078e48ff */
[----:B------:R-:W-:Y:S01]  /*0710*/  @!P6 FMUL R22, R22, 16777216 ;  /* 0x4b8000001616e820 */ /* 0x000fe20000400000 */
[----:B------:R-:W-:Y:S01]  /*0720*/  FSEL R7, R2, 1, P1 ;  /* 0x3f80000002077808 */ /* 0x000fe20000800000 */
[----:B0-----:R-:W-:Y:S01]  /*0730*/  FMUL R0, R0, R3 ;  /* 0x0000000300007220 */ /* 0x001fe20000400000 */
[----:B------:R-:W-:-:S02]  /*0740*/  FSEL R13, R2, 1, P4 ;  /* 0x3f800000020d7808 */ /* 0x000fc40002000000 */
[----:B------:R-:W-:Y:S01]  /*0750*/  FSETP.GT.AND P2, PT, R12, 8.50705917302346158658e+37, PT ;  /* 0x7e8000000c00780b */ /* 0x000fe20003f44000 */
[----:B------:R-:W0:Y:S01]  /*0760*/  MUFU.RCP R22, R22 ;  /* 0x0000001600167308 */ /* 0x000e220000001000 */
[----:B------:R-:W-:Y:S01]  /*0770*/  @!P0 FMUL R7, R7, 16777216 ;  /* 0x4b80000007078820 */ /* 0x000fe20000400000 */
[----:B------:R-:W-:Y:S01]  /*0780*/  @!P6 FMUL R13, R13, 16777216 ;  /* 0x4b8000000d0de820 */ /* 0x000fe20000400000 */
[----:B------:R-:W-:Y:S01]  /*0790*/  FSEL R5, R2, 1, P2 ;  /* 0x3f80000002057808 */ /* 0x000fe20001000000 */
[----:B-----5:R-:W-:-:S04]  /*07a0*/  IMAD.WIDE R2, R9, 0x4, R14 ;  /* 0x0000000409027825 */ /* 0x020fc800078e020e */
[----:B-1----:R-:W-:Y:S01]  /*07b0*/  FMUL R24, R24, R7 ;  /* 0x0000000718187220 */ /* 0x002fe20000400000 */
[C---:B------:R-:W-:Y:S01]  /*07c0*/  FSETP.GEU.AND P5, PT, R12.reuse, 1.175494350822287508e-38, PT ;  /* 0x008000000c00780b */ /* 0x040fe20003fae000 */
[----:B------:R-:W1:Y:S01]  /*07d0*/  LDC.64 R6, c[0x0][0x268] ;  /* 0x00009a00ff067b82 */ /* 0x000e620000000a00 */
[----:B------:R-:W-:Y:S01]  /*07e0*/  IMAD.WIDE R14, R23, 0x4, R14 ;  /* 0x00000004170e7825 */ /* 0x000fe200078e020e */
[----:B------:R-:W-:Y:S01]  /*07f0*/  LEA R25, R25, R8, 0x9 ;  /* 0x0000000819197211 */ /* 0x000fe200078e48ff */
[----:B------:R-:W5:Y:S02]  /*0800*/  LDG.E.EL R2, desc[UR4][R2.64] ;  /* 0x0000000402027981 */ /* 0x000f64000c2e1900 */
[----:B------:R-:W-:Y:S02]  /*0810*/  @P2 FMUL R12, R12, 0.25 ;  /* 0x3e8000000c0c2820 */ /* 0x000fe40000400000 */
[----:B------:R-:W2:Y:S01]  /*0820*/  LDG.E.EL R15, desc[UR4][R14.64] ;  /* 0x000000040e0f7981 */ /* 0x000ea2000c2e1900 */
[----:B0-----:R-:W-:-:S03]  /*0830*/  FMUL R22, R22, R13 ;  /* 0x0000000d16167220 */ /* 0x001fc60000400000 */
[----:B------:R0:W2:Y:S01]  /*0840*/  LDG.E.EL R13, desc[UR4][R28.64] ;  /* 0x000000041c0d7981 */ /* 0x0000a2000c2e1900 */
[----:B------:R-:W-:Y:S01]  /*0850*/  @!P5 FMUL R12, R12, 16777216 ;  /* 0x4b8000000c0cd820 */ /* 0x000fe20000400000 */
[----:B------:R-:W-:Y:S02]  /*0860*/  @!P5 FMUL R5, R5, 16777216 ;  /* 0x4b8000000505d820 */ /* 0x000fe40000400000 */
[----:B------:R-:W2:Y:S03]  /*0870*/  LDG.E.EL R3, desc[UR4][R20.64] ;  /* 0x0000000414037981 */ /* 0x000ea6000c2e1900 */
[----:B------:R-:W0:Y:S02]  /*0880*/  MUFU.RCP R12, R12 ;  /* 0x0000000c000c7308 */ /* 0x000e240000001000 */
[--C-:B0-----:R-:W-:Y:S01]  /*0890*/  IMAD.WIDE R28, R23, 0x4, R26.reuse ;  /* 0x00000004171c7825 */ /* 0x101fe200078e021a */
[----:B------:R-:W2:Y:S04]  /*08a0*/  LDG.E.EL R21, desc[UR4][R30.64] ;  /* 0x000000041e157981 */ /* 0x000ea8000c2e1900 */
[----:B------:R0:W2:Y:S01]  /*08b0*/  LDG.E.EL R14, desc[UR4][R28.64] ;  /* 0x000000041c0e7981 */ /* 0x0000a2000c2e1900 */
[----:B------:R-:W-:Y:S01]  /*08c0*/  FMUL R12, R12, R5 ;  /* 0x000000050c0c7220 */ /* 0x000fe20000400000 */
[----:B------:R-:W-:-:S02]  /*08d0*/  IMAD.WIDE R26, R9, 0x4, R26 ;  /* 0x00000004091a7825 */ /* 0x000fc400078e021a */
[----:B------:R-:W2:Y:S01]  /*08e0*/  LDG.E.EL R5, desc[UR4][R36.64] ;  /* 0x0000000424057981 */ /* 0x000ea2000c2e1900 */
[----:B0-----:R-:W0:Y:S01]  /*08f0*/  LDC.64 R28, c[0x0][0x248] ;  /* 0x00009200ff1c7b82 */ /* 0x001e220000000a00 */
[--C-:B-1----:R-:W-:Y:S02]  /*0900*/  IMAD.WIDE R8, R9, 0x4, R6.reuse ;  /* 0x0000000409087825 */ /* 0x102fe400078e0206 */
[----:B------:R-:W2:Y:S02]  /*0910*/  LDG.E.EL R20, desc[UR4][R34.64] ;  /* 0x0000000422147981 */ /* 0x000ea4000c2e1900 */
[----:B------:R-:W-:Y:S02]  /*0920*/  IMAD.WIDE R6, R23, 0x4, R6 ;  /* 0x0000000417067825 */ /* 0x000fe400078e0206 */
[----:B------:R-:W4:Y:S04]  /*0930*/  LDG.E.EL R23, desc[UR4][R8.64] ;  /* 0x0000000408177981 */ /* 0x000f28000c2e1900 */
[----:B------:R0:W2:Y:S02]  /*0940*/  LDG.E.EL R18, desc[UR4][R6.64] ;  /* 0x0000000406127981 */ /* 0x0000a4000c2e1900 */
[----:B0-----:R-:W-:-:S04]  /*0950*/  IMAD.WIDE R6, R25, 0x4, R28 ;  /* 0x0000000419067825 */ /* 0x001fc800078e021c */
[----:B------:R-:W-:Y:S02]  /*0960*/  IMAD.WIDE R28, R11, 0x4, R28 ;  /* 0x000000040b1c7825 */ /* 0x000fe400078e021c */
[----:B------:R-:W2:Y:S02]  /*0970*/  LDG.E.128 R8, desc[UR4][R6.64] ;  /* 0x0000000406087981 */ /* 0x000ea4000c1e1d00 */
[--C-:B--2---:R-:W-:Y:S01]  /*0980*/  FADD R25, R8, -R5.reuse ;  /* 0x8000000508197221 */ /* 0x104fe20000000000 */
[--C-:B------:R-:W-:Y:S01]  /*0990*/  FADD R31, R9, -R5.reuse ;  /* 0x80000005091f7221 */ /* 0x100fe20000000000 */
[--C-:B------:R-:W-:Y:S01]  /*09a0*/  FADD R33, R10, -R5.reuse ;  /* 0x800000050a217221 */ /* 0x100fe20000000000 */
[----:B------:R-:W-:Y:S01]  /*09b0*/  FADD R11, R11, -R5 ;  /* 0x800000050b0b7221 */ /* 0x000fe20000000000 */
[C---:B------:R-:W-:Y:S01]  /*09c0*/  FMUL R5, R24.reuse, R25 ;  /* 0x0000001918057220 */ /* 0x040fe20000400000 */
[C---:B------:R-:W-:Y:S01]  /*09d0*/  FMUL R32, R24.reuse, R31 ;  /* 0x0000001f18207220 */ /* 0x040fe20000400000 */
[C---:B------:R-:W-:Y:S01]  /*09e0*/  FMUL R30, R24.reuse, R33 ;  /* 0x00000021181e7220 */ /* 0x040fe20000400000 */
[----:B------:R-:W-:-:S02]  /*09f0*/  FMUL R24, R24, R11 ;  /* 0x0000000b18187220 */ /* 0x000fc40000400000 */
[----:B------:R-:W2:Y:S01]  /*0a00*/  LDG.E.128 R8, desc[UR4][R28.64] ;  /* 0x000000041c087981 */ /* 0x000ea2000c1e1d00 */
[C-C-:B----4-:R-:W-:Y:S01]  /*0a10*/  FFMA R5, R16.reuse, R5, R23.reuse ;  /* 0x0000000510057223 */ /* 0x150fe20000000017 */
[C-C-:B------:R-:W-:Y:S01]  /*0a20*/  FFMA R6, R16.reuse, R32, R23.reuse ;  /* 0x0000002010067223 */ /* 0x140fe20000000017 */
[C-C-:B------:R-:W-:Y:S01]  /*0a30*/  FFMA R7, R16.reuse, R30, R23.reuse ;  /* 0x0000001e10077223 */ /* 0x140fe20000000017 */
[----:B------:R-:W-:Y:S02]  /*0a40*/  FFMA R16, R16, R24, R23 ;  /* 0x0000001810107223 */ /* 0x000fe40000000017 */
[----:B------:R-:W0:Y:S01]  /*0a50*/  LDC.64 R24, c[0x0][0x210] ;  /* 0x00008400ff187b82 */ /* 0x000e220000000a00 */
[--C-:B--2---:R-:W-:Y:S01]  /*0a60*/  FADD R9, R9, -R20.reuse ;  /* 0x8000001409097221 */ /* 0x104fe20000000000 */
[--C-:B------:R-:W-:Y:S01]  /*0a70*/  FADD R23, R8, -R20.reuse ;  /* 0x8000001408177221 */ /* 0x100fe20000000000 */
[--C-:B------:R-:W-:Y:S01]  /*0a80*/  FADD R31, R10, -R20.reuse ;  /* 0x800000140a1f7221 */ /* 0x100fe20000000000 */
[----:B------:R-:W-:Y:S01]  /*0a90*/  FADD R33, R11, -R20 ;  /* 0x800000140b217221 */ /* 0x000fe20000000000 */
[C---:B------:R-:W-:Y:S01]  /*0aa0*/  FMUL R11, R22.reuse, R9 ;  /* 0x00000009160b7220 */ /* 0x040fe20000400000 */
[C---:B------:R-:W-:Y:S01]  /*0ab0*/  FMUL R8, R22.reuse, R23 ;  /* 0x0000001716087220 */ /* 0x040fe20000400000 */
[C---:B------:R-:W-:Y:S01]  /*0ac0*/  FMUL R9, R22.reuse, R31 ;  /* 0x0000001f16097220 */ /* 0x040fe20000400000 */
[----:B------:R-:W-:Y:S01]  /*0ad0*/  FMUL R33, R22, R33 ;  /* 0x0000002116217220 */ /* 0x000fe20000400000 */
[----:B0-----:R-:W-:-:S04]  /*0ae0*/  IMAD.WIDE R22, R4, 0x4, R24 ;  /* 0x0000000404167825 */ /* 0x001fc800078e0218 */
[C-C-:B------:R-:W-:Y:S01]  /*0af0*/  FFMA R25, R21.reuse, R8, R18.reuse ;  /* 0x0000000815197223 */ /* 0x140fe20000000012 */
[C-C-:B------:R-:W-:Y:S01]  /*0b00*/  FFMA R24, R21.reuse, R11, R18.reuse ;  /* 0x0000000b15187223 */ /* 0x140fe20000000012 */
[C-C-:B------:R-:W-:Y:S02]  /*0b10*/  FFMA R20, R21.reuse, R9, R18.reuse ;  /* 0x0000000915147223 */ /* 0x140fe40000000012 */
[----:B------:R-:W3:Y:S01]  /*0b20*/  LDG.E.128 R8, desc[UR4][R22.64+0x800] ;  /* 0x0008000416087981 */ /* 0x000ee2000c1e1d00 */
[----:B------:R-:W-:-:S03]  /*0b30*/  FFMA R21, R21, R33, R18 ;  /* 0x0000002115157223 */ /* 0x000fc60000000012 */
[----:B------:R0:W2:Y:S01]  /*0b40*/  LDG.E.EL R18, desc[UR4][R26.64] ;  /* 0x000000041a127981 */ /* 0x0000a2000c2e1900 */
[--C-:B---3--:R-:W-:Y:S01]  /*0b50*/  FADD R8, R8, R19.reuse ;  /* 0x0000001308087221 */ /* 0x108fe20000000000 */
[--C-:B------:R-:W-:Y:S01]  /*0b60*/  FADD R9, R9, R19.reuse ;  /* 0x0000001309097221 */ /* 0x100fe20000000000 */
[--C-:B------:R-:W-:Y:S01]  /*0b70*/  FADD R10, R10, R19.reuse ;  /* 0x000000130a0a7221 */ /* 0x100fe20000000000 */
[----:B------:R-:W-:Y:S01]  /*0b80*/  FADD R11, R11, R19 ;  /* 0x000000130b0b7221 */ /* 0x000fe20000000000 */
[C---:B------:R-:W-:Y:S01]  /*0b90*/  FADD R29, -R15.reuse, R8 ;  /* 0x000000080f1d7221 */ /* 0x040fe20000000100 */
[C---:B------:R-:W-:Y:S01]  /*0ba0*/  FADD R31, -R15.reuse, R9 ;  /* 0x000000090f1f7221 */ /* 0x040fe20000000100 */
[C---:B------:R-:W-:Y:S01]  /*0bb0*/  FADD R19, -R15.reuse, R10 ;  /* 0x0000000a0f137221 */ /* 0x040fe20000000100 */
[----:B------:R-:W-:Y:S01]  /*0bc0*/  FADD R15, -R15, R11 ;  /* 0x0000000b0f0f7221 */ /* 0x000fe20000000100 */
[C---:B------:R-:W-:Y:S01]  /*0bd0*/  FMUL R28, R12.reuse, R29 ;  /* 0x0000001d0c1c7220 */ /* 0x040fe20000400000 */
[C---:B------:R-:W-:Y:S01]  /*0be0*/  FMUL R29, R12.reuse, R31 ;  /* 0x0000001f0c1d7220 */ /* 0x040fe20000400000 */
[C---:B------:R-:W-:Y:S01]  /*0bf0*/  FMUL R19, R12.reuse, R19 ;  /* 0x000000130c137220 */ /* 0x040fe20000400000 */
[----:B------:R-:W-:Y:S01]  /*0c00*/  FMUL R15, R12, R15 ;  /* 0x0000000f0c0f7220 */ /* 0x000fe20000400000 */
[C-C-:B------:R-:W-:Y:S01]  /*0c10*/  FFMA R28, R13.reuse, R28, R14.reuse ;  /* 0x0000001c0d1c7223 */ /* 0x140fe2000000000e */
[C-C-:B------:R-:W-:Y:S01]  /*0c20*/  FFMA R29, R13.reuse, R29, R14.reuse ;  /* 0x0000001d0d1d7223 */ /* 0x140fe2000000000e */
[C-C-:B------:R-:W-:Y:S01]  /*0c30*/  FFMA R19, R13.reuse, R19, R14.reuse ;  /* 0x000000130d137223 */ /* 0x140fe2000000000e */
[----:B0-----:R-:W-:-:S02]  /*0c40*/  FFMA R26, R13, R15, R14 ;  /* 0x0000000f0d1a7223 */ /* 0x001fc4000000000e */
[----:B------:R-:W3:Y:S01]  /*0c50*/  LDG.E.128 R12, desc[UR4][R22.64] ;  /* 0x00000004160c7981 */ /* 0x000ee2000c1e1d00 */
[----:B------:R-:W-:Y:S02]  /*0c60*/  FSETP.GEU.AND P0, PT, R29, -R24, PT ;  /* 0x800000181d00720b */ /* 0x000fe40003f0e000 */
[----:B------:R-:W-:Y:S01]  /*0c70*/  FSETP.GEU.AND P1, PT, R19, -R20, PT ;  /* 0x800000141300720b */ /* 0x000fe20003f2e000 */
[----:B------:R-:W-:Y:S01]  /*0c80*/  FADD R20, R20, R19 ;  /* 0x0000001314147221 */ /* 0x000fe20000000000 */
[----:B------:R-:W-:Y:S01]  /*0c90*/  FADD R24, R24, R29 ;  /* 0x0000001d18187221 */ /* 0x000fe20000000000 */
[----:B------:R-:W-:Y:S01]  /*0ca0*/  FSETP.GEU.AND P2, PT, R26, -R21, PT ;  /* 0x800000151a00720b */ /* 0x000fe20003f4e000 */
[----:B------:R-:W-:Y:S01]  /*0cb0*/  FADD R19, R21, R26 ;  /* 0x0000001a15137221 */ /* 0x000fe20000000000 */
[----:B------:R-:W-:Y:S01]  /*0cc0*/  FSETP.GEU.AND P6, PT, R28, -R25, PT ;  /* 0x800000191c00720b */ /* 0x000fe20003fce000 */
[----:B------:R-:W-:-:S03]  /*0cd0*/  FADD R25, R25, R28 ;  /* 0x0000001c19197221 */ /* 0x000fc60000000000 */
[----:B------:R-:W-:Y:S01]  /*0ce0*/  FSEL R19, R19, RZ, P2 ;  /* 0x000000ff13137208 */ /* 0x000fe20001000000 */
[----:B------:R-:W-:Y:S01]  /*0cf0*/  STG.E.128 desc[UR4][R22.64+0x800], R8 ;  /* 0x0008000816007986 */ /* 0x000fe2000c101d04 */
[--C-:B---3--:R-:W-:Y:S01]  /*0d00*/  FADD R12, R12, R17.reuse ;  /* 0x000000110c0c7221 */ /* 0x108fe20000000000 */
[--C-:B------:R-:W-:Y:S01]  /*0d10*/  FADD R13, R13, R17.reuse ;  /* 0x000000110d0d7221 */ /* 0x100fe20000000000 */
[--C-:B------:R-:W-:Y:S01]  /*0d20*/  FADD R14, R14, R17.reuse ;  /* 0x000000110e0e7221 */ /* 0x100fe20000000000 */
[----:B------:R-:W-:Y:S01]  /*0d30*/  FADD R15, R15, R17 ;  /* 0x000000110f0f7221 */ /* 0x000fe20000000000 */
[C---:B-----5:R-:W-:Y:S01]  /*0d40*/  FADD R17, -R2.reuse, R12 ;  /* 0x0000000c02117221 */ /* 0x060fe20000000100 */
[C---:B------:R-:W-:Y:S01]  /*0d50*/  FADD R21, -R2.reuse, R13 ;  /* 0x0000000d02157221 */ /* 0x040fe20000000100 */
[C---:B------:R-:W-:Y:S01]  /*0d60*/  FADD R27, -R2.reuse, R14 ;  /* 0x0000000e021b7221 */ /* 0x040fe20000000100 */
[----:B------:R-:W-:Y:S01]  /*0d70*/  FADD R29, -R2, R15 ;  /* 0x0000000f021d7221 */ /* 0x000fe20000000100 */
[C---:B------:R-:W-:Y:S01]  /*0d80*/  FMUL R17, R0.reuse, R17 ;  /* 0x0000001100117220 */ /* 0x040fe20000400000 */
[C---:B------:R-:W-:Y:S01]  /*0d90*/  FMUL R21, R0.reuse, R21 ;  /* 0x0000001500157220 */ /* 0x040fe20000400000 */
[C---:B------:R-:W-:Y:S01]  /*0da0*/  FMUL R27, R0.reuse, R27 ;  /* 0x0000001b001b7220 */ /* 0x040fe20000400000 */
[----:B------:R-:W-:Y:S01]  /*0db0*/  FMUL R29, R0, R29 ;  /* 0x0000001d001d7220 */ /* 0x000fe20000400000 */
[C-C-:B--2---:R-:W-:Y:S01]  /*0dc0*/  FFMA R26, R3.reuse, R17, R18.reuse ;  /* 0x00000011031a7223 */ /* 0x144fe20000000012 */
[C-C-:B------:R-:W-:Y:S01]  /*0dd0*/  FFMA R17, R3.reuse, R21, R18.reuse ;  /* 0x0000001503117223 */ /* 0x140fe20000000012 */
[C-C-:B------:R-:W-:Y:S01]  /*0de0*/  FFMA R0, R3.reuse, R27, R18.reuse ;  /* 0x0000001b03007223 */ /* 0x140fe20000000012 */
[----:B------:R-:W-:-:S02]  /*0df0*/  FFMA R29, R3, R29, R18 ;  /* 0x0000001d031d7223 */ /* 0x000fc40000000012 */
[----:B------:R-:W0:Y:S01]  /*0e00*/  LDC.64 R2, c[0x0][0x218] ;  /* 0x00008600ff027b82 */ /* 0x000e220000000a00 */
[----:B------:R-:W-:Y:S01]  /*0e10*/  FSETP.GEU.AND P3, PT, R26, -R5, PT ;  /* 0x800000051a00720b */ /* 0x000fe20003f6e000 */
[----:B------:R-:W-:Y:S01]  /*0e20*/  FADD R21, R16, R29 ;  /* 0x0000001d10157221 */ /* 0x000fe20000000000 */
[----:B------:R-:W-:Y:S01]  /*0e30*/  FSETP.GEU.AND P4, PT, R29, -R16, PT ;  /* 0x800000101d00720b */ /* 0x000fe20003f8e000 */
[----:B------:R-:W-:Y:S01]  /*0e40*/  FADD R5, R5, R26 ;  /* 0x0000001a05057221 */ /* 0x000fe20000000000 */
[----:B------:R-:W-:Y:S01]  /*0e50*/  FSETP.GEU.AND P5, PT, R17, -R6, PT ;  /* 0x800000061100720b */ /* 0x000fe20003fae000 */
[----:B------:R-:W-:Y:S01]  /*0e60*/  FADD R6, R6, R17 ;  /* 0x0000001106067221 */ /* 0x000fe20000000000 */
[----:B------:R-:W-:Y:S02]  /*0e70*/  FSEL R16, R25, RZ, P6 ;  /* 0x000000ff19107208 */ /* 0x000fe40003000000 */
[----:B------:R-:W-:Y:S01]  /*0e80*/  FSETP.GEU.AND P6, PT, R0, -R7, PT ;  /* 0x800000070000720b */ /* 0x000fe20003fce000 */
[----:B------:R-:W-:Y:S01]  /*0e90*/  FADD R0, R7, R0 ;  /* 0x0000000007007221 */ /* 0x000fe20000000000 */
[----:B------:R-:W-:-:S02]  /*0ea0*/  FSEL R17, R24, RZ, P0 ;  /* 0x000000ff18117208 */ /* 0x000fc40000000000 */
[----:B------:R-:W-:Y:S02]  /*0eb0*/  FSEL R18, R20, RZ, P1 ;  /* 0x000000ff14127208 */ /* 0x000fe40000800000 */
[----:B------:R-:W-:Y:S01]  /*0ec0*/  FSEL R7, R21, RZ, P4 ;  /* 0x000000ff15077208 */ /* 0x000fe20002000000 */
[----:B------:R-:W-:Y:S01]  /*0ed0*/  STG.E.128 desc[UR4][R22.64], R12 ;  /* 0x0000000c16007986 */ /* 0x000fe2000c101d04 */
[----:B0-----:R-:W-:Y:S01]  /*0ee0*/  IMAD.WIDE R2, R4, 0x4, R2 ;  /* 0x0000000404027825 */ /* 0x001fe200078e0202 */
[----:B------:R-:W-:Y:S02]  /*0ef0*/  FSEL R4, R5, RZ, P3 ;  /* 0x000000ff05047208 */ /* 0x000fe40001800000 */
[----:B------:R-:W-:Y:S02]  /*0f00*/  FSEL R5, R6, RZ, P5 ;  /* 0x000000ff06057208 */ /* 0x000fe40002800000 */
[----:B------:R-:W-:Y:S01]  /*0f10*/  FSEL R6, R0, RZ, P6 ;  /* 0x000000ff00067208 */ /* 0x000fe20003000000 */
[----:B------:R-:W-:Y:S04]  /*0f20*/  STG.E.128 desc[UR4][R2.64+0x800], R16 ;  /* 0x0008001002007986 */ /* 0x000fe8000c101d04 */
[----:B------:R-:W-:Y:S01]  /*0f30*/  STG.E.128 desc[UR4][R2.64], R4 ;  /* 0x0000000402007986 */ /* 0x000fe2000c101d04 */
[----:B------:R-:W-:Y:S05]  /*0f40*/  EXIT ;  /* 0x000000000000794d */ /* 0x000fea0003800000 */
.L_x_0:
[----:B------:R-:W-:-:S00]  /*0f50*/  BRA `(.L_x_0) ;  /* 0xfffffffc00fc7947 */ /* 0x000fc0000383ffff */
[----:B------:R-:W-:-:S00]  /*0f60*/  NOP ;  /* 0x0000000000007918 */ /* 0x000fc00000000000 */
        /* <DEDUP_REMOVED lines=9> */
.L_x_1:


//--------------------- .nv.global.init           --------------------------
	.section	.nv.global.init,"aw",@progbits
.nv.global.init:
	.type		_$_str,@object
	.size		_$_str,(_$_str_$_2 - _$_str)
_$_str:
        /*0000*/ 	.byte	0x5f, 0x5f, 0x43, 0x55, 0x44, 0x41, 0x5f, 0x46, 0x54, 0x5a, 0x00
	.type		_$_str_$_2,@object
	.size		_$_str_$_2,(.L_1 - _$_str_$_2)
_$_str_$_2:
        /*000b*/ 	.byte	0x5f, 0x5f, 0x43, 0x55, 0x44, 0x41, 0x5f, 0x50, 0x52, 0x45, 0x43, 0x5f, 0x53, 0x51, 0x52, 0x54
        /*001b*/ 	.byte	0x00
.L_1:


//--------------------- .nv.constant0.triton_poi_fused__native_batch_norm_legit_no_training_add_convolution_relu_45 --------------------------
	.section	.nv.constant0.triton_poi_fused__native_batch_norm_legit_no_training_add_convolution_relu_45,"a",@progbits
	.sectionflags	@""
	.align	4
.nv.constant0.triton_poi_fused__native_batch_norm_legit_no_training_add_convolution_relu_45:
	.zero		628
